//
// Generated by NVIDIA NVVM Compiler
//
// Compiler Build ID: CL-36424714
// Cuda compilation tools, release 13.0, V13.0.88
// Based on NVVM 20.0.0
//

.version 9.0
.target sm_100
.address_size 64

	// .globl	_Z6VecAddv
.extern .func  (.param .b32 func_retval0) vprintf
(
	.param .b64 vprintf_param_0,
	.param .b64 vprintf_param_1
)
;
.global .align 4 .b8 DA[4000000];
.global .align 4 .b8 DB[4000000];
.global .align 4 .b8 DC[4000000];
.global .align 4 .u32 stopKernel;
.global .align 1 .b8 $str[24] = {101, 114, 114, 111, 114, 32, 101, 110, 32, 99, 111, 109, 112, 111, 110, 101, 110, 116, 101, 32, 37, 100, 10};

.visible .entry _Z6VecAddv()
{
	.reg .pred 	%p<2>;
	.reg .b32 	%r<8>;
	.reg .b64 	%rd<8>;

	mov.u32 	%r2, %ctaid.x;
	mov.u32 	%r3, %ntid.x;
	mov.u32 	%r4, %tid.x;
	mad.lo.s32 	%r1, %r2, %r3, %r4;
	setp.gt.s32 	%p1, %r1, 999999;
	@%p1 bra 	$L__BB0_2;
	mul.wide.s32 	%rd1, %r1, 4;
	mov.u64 	%rd2, DA;
	add.s64 	%rd3, %rd2, %rd1;
	ld.global.u32 	%r5, [%rd3];
	mov.u64 	%rd4, DB;
	add.s64 	%rd5, %rd4, %rd1;
	ld.global.u32 	%r6, [%rd5];
	add.s32 	%r7, %r6, %r5;
	mov.u64 	%rd6, DC;
	add.s64 	%rd7, %rd6, %rd1;
	st.global.u32 	[%rd7], %r7;
$L__BB0_2:
	ret;

}
	// .globl	_Z7initVecv
.visible .entry _Z7initVecv()
{
	.reg .b32 	%r<7>;
	.reg .b64 	%rd<6>;

	mov.u32 	%r1, %ctaid.x;
	mov.u32 	%r2, %ntid.x;
	mov.u32 	%r3, %tid.x;
	mad.lo.s32 	%r4, %r1, %r2, %r3;
	neg.s32 	%r5, %r4;
	mul.wide.s32 	%rd1, %r4, 4;
	mov.u64 	%rd2, DA;
	add.s64 	%rd3, %rd2, %rd1;
	st.global.u32 	[%rd3], %r5;
	mul.lo.s32 	%r6, %r4, 3;
	mov.u64 	%rd4, DB;
	add.s64 	%rd5, %rd4, %rd1;
	st.global.u32 	[%rd5], %r6;
	ret;

}
	// .globl	_Z8checkAddv
.visible .entry _Z8checkAddv()
{
	.local .align 8 .b8 	__local_depot2[8];
	.reg .b64 	%SP;
	.reg .b64 	%SPL;
	.reg .pred 	%p<3>;
	.reg .b32 	%r<13>;
	.reg .b64 	%rd<12>;

	mov.u64 	%SPL, __local_depot2;
	cvta.local.u64 	%SP, %SPL;
	ld.global.u32 	%r2, [stopKernel];
	setp.ne.s32 	%p1, %r2, 0;
	@%p1 bra 	$L__BB2_3;
	mov.u32 	%r3, %ctaid.x;
	mov.u32 	%r4, %ntid.x;
	mov.u32 	%r5, %tid.x;
	mad.lo.s32 	%r1, %r3, %r4, %r5;
	mul.wide.s32 	%rd1, %r1, 4;
	mov.u64 	%rd2, DC;
	add.s64 	%rd3, %rd2, %rd1;
	ld.global.u32 	%r6, [%rd3];
	mov.u64 	%rd4, DA;
	add.s64 	%rd5, %rd4, %rd1;
	ld.global.u32 	%r7, [%rd5];
	mov.u64 	%rd6, DB;
	add.s64 	%rd7, %rd6, %rd1;
	ld.global.u32 	%r8, [%rd7];
	add.s32 	%r9, %r8, %r7;
	setp.eq.s32 	%p2, %r6, %r9;
	@%p2 bra 	$L__BB2_3;
	add.u64 	%rd8, %SP, 0;
	add.u64 	%rd9, %SPL, 0;
	st.local.u32 	[%rd9], %r1;
	mov.u64 	%rd10, $str;
	cvta.global.u64 	%rd11, %rd10;
	{ // callseq 0, 0
	.param .b64 param0;
	st.param.b64 	[param0], %rd11;
	.param .b64 param1;
	st.param.b64 	[param1], %rd8;
	.param .b32 retval0;
	call.uni (retval0), 
	vprintf, 
	(
	param0, 
	param1
	);
	ld.param.b32 	%r10, [retval0];
	} // callseq 0
	mov.b32 	%r12, 1;
	st.global.u32 	[stopKernel], %r12;
$L__BB2_3:
	ret;

}


// ===== COMPILED SASS (sm_100) =====

	.target	sm_100

	.elftype	@"ET_EXEC"


//--------------------- .note.nv.tkinfo           --------------------------
	.section	.note.nv.tkinfo,"",@"SHT_NOTE"
	.sectionflags	@"SHF_NOTE_NV_TKINFO"
	.tkinfo
        /*0018*/ 	.word	0x00000002
        /*0030*/ 	.string	""
        /*0030*/ 	.string	"ptxas"
        /*0030*/ 	.string	"Cuda compilation tools, release 13.0, V13.0.88"
        /*0030*/ 	.string	"Build cuda_13.0.r13.0/compiler.36424714_0"
        /*0030*/ 	.string	"-arch sm_100 -m 64 "



//--------------------- .note.nv.cuinfo           --------------------------
	.section	.note.nv.cuinfo,"",@"SHT_NOTE"
	.sectionflags	@"SHF_NOTE_NV_CUINFO"
        /*0018*/ 	.short	0x0002
        /*001a*/ 	.short	0x0064
        /*001c*/ 	.short	0x0082
	.zero		2


//--------------------- .nv.info                  --------------------------
	.section	.nv.info,"",@"SHT_CUDA_INFO"
	.align	4


	//----- nvinfo : EIATTR_REGCOUNT
	.align		4
        /*0000*/ 	.byte	0x04, 0x2f
        /*0002*/ 	.short	(.L_6 - .L_5)
	.align		4
.L_5:
        /*0004*/ 	.word	index@(_Z6VecAddv)
        /*0008*/ 	.word	0x0000000c


	//----- nvinfo : EIATTR_FRAME_SIZE
	.align		4
.L_6:
        /*000c*/ 	.byte	0x04, 0x11
        /*000e*/ 	.short	(.L_8 - .L_7)
	.align		4
.L_7:
        /*0010*/ 	.word	index@(_Z6VecAddv)
        /*0014*/ 	.word	0x00000000


	//----- nvinfo : EIATTR_REGCOUNT
	.align		4
.L_8:
        /*0018*/ 	.byte	0x04, 0x2f
        /*001a*/ 	.short	(.L_10 - .L_9)
	.align		4
.L_9:
        /*001c*/ 	.word	index@(_Z7initVecv)
        /*0020*/ 	.word	0x0000000c


	//----- nvinfo : EIATTR_FRAME_SIZE
	.align		4
.L_10:
        /*0024*/ 	.byte	0x04, 0x11
        /*0026*/ 	.short	(.L_12 - .L_11)
	.align		4
.L_11:
        /*0028*/ 	.word	index@(_Z7initVecv)
        /*002c*/ 	.word	0x00000000


	//----- nvinfo : EIATTR_REGCOUNT
	.align		4
.L_12:
        /*0030*/ 	.byte	0x04, 0x2f
        /*0032*/ 	.short	(.L_14 - .L_13)
	.align		4
.L_13:
        /*0034*/ 	.word	index@(_Z8checkAddv)
        /*0038*/ 	.word	0x00000018


	//----- nvinfo : EIATTR_FRAME_SIZE
	.align		4
.L_14:
        /*003c*/ 	.byte	0x04, 0x11
        /*003e*/ 	.short	(.L_16 - .L_15)
	.align		4
.L_15:
        /*0040*/ 	.word	index@(_Z8checkAddv)
        /*0044*/ 	.word	0x00000008


	//----- nvinfo : EIATTR_MIN_STACK_SIZE
	.align		4
.L_16:
        /*0048*/ 	.byte	0x04, 0x12
        /*004a*/ 	.short	(.L_18 - .L_17)
	.align		4
.L_17:
        /*004c*/ 	.word	index@(_Z8checkAddv)
        /*0050*/ 	.word	0x00000008


	//----- nvinfo : EIATTR_MIN_STACK_SIZE
	.align		4
.L_18:
        /*0054*/ 	.byte	0x04, 0x12
        /*0056*/ 	.short	(.L_20 - .L_19)
	.align		4
.L_19:
        /*0058*/ 	.word	index@(_Z7initVecv)
        /*005c*/ 	.word	0x00000000


	//----- nvinfo : EIATTR_MIN_STACK_SIZE
	.align		4
.L_20:
        /*0060*/ 	.byte	0x04, 0x12
        /*0062*/ 	.short	(.L_22 - .L_21)
	.align		4
.L_21:
        /*0064*/ 	.word	index@(_Z6VecAddv)
        /*0068*/ 	.word	0x00000000
.L_22:


//--------------------- .nv.compat                --------------------------
	.section	.nv.compat,"",@"SHT_CUDA_COMPAT_INFO"
	.align	4
        /*0000*/ 	.byte	0x02, 0x09, 0x00, 0x00, 0x02, 0x02, 0x01, 0x00, 0x02, 0x05, 0x05, 0x00, 0x03, 0x07, 0x01, 0x01
        /*0010*/ 	.byte	0x02, 0x03, 0x00, 0x00, 0x02, 0x06, 0x01, 0x00, 0x04, 0x0b, 0x08, 0x00, 0x09, 0x00, 0x00, 0x00
        /*0020*/ 	.byte	0x00, 0x00, 0x00, 0x00


//--------------------- .nv.info._Z8checkAddv     --------------------------
	.section	.nv.info._Z8checkAddv,"",@"SHT_CUDA_INFO"
	.sectionflags	@""
	.align	4


	//----- nvinfo : EIATTR_CUDA_API_VERSION
	.align		4
        /*0000*/ 	.byte	0x04, 0x37
        /*0002*/ 	.short	(.L_24 - .L_23)
.L_23:
        /*0004*/ 	.word	0x00000082


	//----- nvinfo : EIATTR_SPARSE_MMA_MASK
	.align		4
.L_24:
        /*0008*/ 	.byte	0x03, 0x50
        /*000a*/ 	.short	0x0000


	//----- nvinfo : EIATTR_MAXREG_COUNT
	.align		4
        /*000c*/ 	.byte	0x03, 0x1b
        /*000e*/ 	.short	0x00ff


	//----- nvinfo : EIATTR_EXTERNS
	.align		4
        /*0010*/ 	.byte	0x04, 0x0f
        /*0012*/ 	.short	(.L_26 - .L_25)


	//   ....[0]....
	.align		4
.L_25:
        /*0014*/ 	.word	index@(vprintf)


	//----- nvinfo : EIATTR_MERCURY_ISA_VERSION
	.align		4
.L_26:
        /*0018*/ 	.byte	0x03, 0x5f
        /*001a*/ 	.short	0x0101


	//----- nvinfo : EIATTR_VRC_CTA_INIT_COUNT
	.align		4
        /*001c*/ 	.byte	0x02, 0x4a
	.zero		1
	.zero		1


	//----- nvinfo : EIATTR_SYSCALL_OFFSETS
	.align		4
        /*0020*/ 	.byte	0x04, 0x46
        /*0022*/ 	.short	(.L_28 - .L_27)


	//   ....[0]....
.L_27:
        /*0024*/ 	.word	0x00000220


	//----- nvinfo : EIATTR_EXIT_INSTR_OFFSETS
	.align		4
.L_28:
        /*0028*/ 	.byte	0x04, 0x1c
        /*002a*/ 	.short	(.L_30 - .L_29)


	//   ....[0]....
.L_29:
        /*002c*/ 	.word	0x000000a0


	//   ....[1]....
        /*0030*/ 	.word	0x000001a0


	//   ....[2]....
        /*0034*/ 	.word	0x00000260


	//----- nvinfo : EIATTR_CRS_STACK_SIZE
	.align		4
.L_30:
        /*0038*/ 	.byte	0x04, 0x1e
        /*003a*/ 	.short	(.L_32 - .L_31)
.L_31:
        /*003c*/ 	.word	0x00000000


	//----- nvinfo : EIATTR_SW_WAR
	.align		4
.L_32:
        /*0040*/ 	.byte	0x04, 0x36
        /*0042*/ 	.short	(.L_34 - .L_33)
.L_33:
        /*0044*/ 	.word	0x00000008
.L_34:


//--------------------- .nv.info._Z7initVecv      --------------------------
	.section	.nv.info._Z7initVecv,"",@"SHT_CUDA_INFO"
	.sectionflags	@""
	.align	4


	//----- nvinfo : EIATTR_CUDA_API_VERSION
	.align		4
        /*0000*/ 	.byte	0x04, 0x37
        /*0002*/ 	.short	(.L_36 - .L_35)
.L_35:
        /*0004*/ 	.word	0x00000082


	//----- nvinfo : EIATTR_SPARSE_MMA_MASK
	.align		4
.L_36:
        /*0008*/ 	.byte	0x03, 0x50
        /*000a*/ 	.short	0x0000


	//----- nvinfo : EIATTR_MAXREG_COUNT
	.align		4
        /*000c*/ 	.byte	0x03, 0x1b
        /*000e*/ 	.short	0x00ff


	//----- nvinfo : EIATTR_MERCURY_ISA_VERSION
	.align		4
        /*0010*/ 	.byte	0x03, 0x5f
        /*0012*/ 	.short	0x0101


	//----- nvinfo : EIATTR_VRC_CTA_INIT_COUNT
	.align		4
        /*0014*/ 	.byte	0x02, 0x4a
	.zero		1
	.zero		1


	//----- nvinfo : EIATTR_EXIT_INSTR_OFFSETS
	.align		4
        /*0018*/ 	.byte	0x04, 0x1c
        /*001a*/ 	.short	(.L_38 - .L_37)


	//   ....[0]....
.L_37:
        /*001c*/ 	.word	0x000000e0


	//----- nvinfo : EIATTR_SW_WAR
	.align		4
.L_38:
        /*0020*/ 	.byte	0x04, 0x36
        /*0022*/ 	.short	(.L_40 - .L_39)
.L_39:
        /*0024*/ 	.word	0x00000008
.L_40:


//--------------------- .nv.info._Z6VecAddv       --------------------------
	.section	.nv.info._Z6VecAddv,"",@"SHT_CUDA_INFO"
	.sectionflags	@""
	.align	4


	//----- nvinfo : EIATTR_CUDA_API_VERSION
	.align		4
        /*0000*/ 	.byte	0x04, 0x37
        /*0002*/ 	.short	(.L_42 - .L_41)
.L_41:
        /*0004*/ 	.word	0x00000082


	//----- nvinfo : EIATTR_SPARSE_MMA_MASK
	.align		4
.L_42:
        /*0008*/ 	.byte	0x03, 0x50
        /*000a*/ 	.short	0x0000


	//----- nvinfo : EIATTR_MAXREG_COUNT
	.align		4
        /*000c*/ 	.byte	0x03, 0x1b
        /*000e*/ 	.short	0x00ff


	//----- nvinfo : EIATTR_MERCURY_ISA_VERSION
	.align		4
        /*0010*/ 	.byte	0x03, 0x5f
        /*0012*/ 	.short	0x0101


	//----- nvinfo : EIATTR_VRC_CTA_INIT_COUNT
	.align		4
        /*0014*/ 	.byte	0x02, 0x4a
	.zero		1
	.zero		1


	//----- nvinfo : EIATTR_EXIT_INSTR_OFFSETS
	.align		4
        /*0018*/ 	.byte	0x04, 0x1c
        /*001a*/ 	.short	(.L_44 - .L_43)


	//   ....[0]....
.L_43:
        /*001c*/ 	.word	0x00000060


	//   ....[1]....
        /*0020*/ 	.word	0x00000120


	//----- nvinfo : EIATTR_SW_WAR
	.align		4
.L_44:
        /*0024*/ 	.byte	0x04, 0x36
        /*0026*/ 	.short	(.L_46 - .L_45)
.L_45:
        /*0028*/ 	.word	0x00000008
.L_46:


//--------------------- .nv.callgraph             --------------------------
	.section	.nv.callgraph,"",@"SHT_CUDA_CALLGRAPH"
	.align	4
	.sectionentsize	8
	.align		4
        /*0000*/ 	.word	0x00000000
	.align		4
        /*0004*/ 	.word	0xffffffff
	.align		4
        /*0008*/ 	.word	index@(_Z8checkAddv)
	.align		4
        /*000c*/ 	.word	index@(vprintf)
	.align		4
        /*0010*/ 	.word	0x00000000
	.align		4
        /*0014*/ 	.word	0xfffffffe
	.align		4
        /*0018*/ 	.word	0x00000000
	.align		4
        /*001c*/ 	.word	0xfffffffd
	.align		4
        /*0020*/ 	.word	0x00000000
	.align		4
        /*0024*/ 	.word	0xfffffffc


//--------------------- .nv.constant4             --------------------------
	.section	.nv.constant4,"a",@progbits
	.align	8
	.align		8
.nv.constant4:
        /*0000*/ 	.dword	vprintf
	.align		8
        /*0008*/ 	.dword	DA
	.align		8
        /*0010*/ 	.dword	DB
	.align		8
        /*0018*/ 	.dword	DC
	.align		8
        /*0020*/ 	.dword	stopKernel
	.align		8
        /*0028*/ 	.dword	$str


//--------------------- .text._Z8checkAddv        --------------------------
	.section	.text._Z8checkAddv,"ax",@progbits
	.align	128
        .global         _Z8checkAddv
        .type           _Z8checkAddv,@function
        .size           _Z8checkAddv,(.L_x_4 - _Z8checkAddv)
        .other          _Z8checkAddv,@"STO_CUDA_ENTRY STV_DEFAULT"
_Z8checkAddv:
.text._Z8checkAddv:
[----:B------:R-:W0:Y:S08]  /*0000*/  LDC R1, c[0x0][0x37c] ;  /* 0x0000df00ff017b82 */ /* 0x000e300000000800 */
[----:B------:R-:W1:Y:S01]  /*0010*/  LDC.64 R2, c[0x4][0x20] ;  /* 0x01000800ff027b82 */ /* 0x000e620000000a00 */
[----:B------:R-:W1:Y:S01]  /*0020*/  LDCU.64 UR36, c[0x0][0x358] ;  /* 0x00006b00ff2477ac */ /* 0x000e620008000a00 */
[----:B0-----:R-:W-:Y:S01]  /*0030*/  VIADD R1, R1, 0xfffffff8 ;  /* 0xfffffff801017836 */ /* 0x001fe20000000000 */
[----:B-1----:R-:W2:Y:S01]  /*0040*/  LDG.E R2, desc[UR36][R2.64] ;  /* 0x0000002402027981 */ /* 0x002ea2000c1e1900 */
[----:B------:R-:W0:Y:S01]  /*0050*/  LDCU UR4, c[0x0][0x2f8] ;  /* 0x00005f00ff0477ac */ /* 0x000e220008000800 */
[----:B------:R-:W1:Y:S02]  /*0060*/  LDCU UR5, c[0x0][0x2fc] ;  /* 0x00005f80ff0577ac */ /* 0x000e640008000800 */
[----:B0-----:R-:W-:-:S05]  /*0070*/  IADD3 R6, P1, PT, R1, UR4, RZ ;  /* 0x0000000401067c10 */ /* 0x001fca000ff3e0ff */
[----:B-1----:R-:W-:Y:S01]  /*0080*/  IMAD.X R7, RZ, RZ, UR5, P1 ;  /* 0x00000005ff077e24 */ /* 0x002fe200088e06ff */
[----:B--2---:R-:W-:-:S13]  /*0090*/  ISETP.NE.AND P0, PT, R2, RZ, PT ;  /* 0x000000ff0200720c */ /* 0x004fda0003f05270 */
[----:B------:R-:W-:Y:S05]  /*00a0*/  @P0 EXIT ;  /* 0x000000000000094d */ /* 0x000fea0003800000 */
[----:B------:R-:W0:Y:S01]  /*00b0*/  S2R R11, SR_TID.X ;  /* 0x00000000000b7919 */ /* 0x000e220000002100 */
[----:B------:R-:W0:Y:S08]  /*00c0*/  S2UR UR4, SR_CTAID.X ;  /* 0x00000000000479c3 */ /* 0x000e300000002500 */
[----:B------:R-:W0:Y:S08]  /*00d0*/  LDC R0, c[0x0][0x360] ;  /* 0x0000d800ff007b82 */ /* 0x000e300000000800 */
[----:B------:R-:W1:Y:S08]  /*00e0*/  LDC.64 R4, c[0x4][0x8] ;  /* 0x01000200ff047b82 */ /* 0x000e700000000a00 */
[----:B------:R-:W2:Y:S08]  /*00f0*/  LDC.64 R8, c[0x4][0x10] ;  /* 0x01000400ff087b82 */ /* 0x000eb00000000a00 */
[----:B------:R-:W3:Y:S01]  /*0100*/  LDC.64 R2, c[0x4][0x18] ;  /* 0x01000600ff027b82 */ /* 0x000ee20000000a00 */
[----:B0-----:R-:W-:-:S04]  /*0110*/  IMAD R0, R0, UR4, R11 ;  /* 0x0000000400007c24 */ /* 0x001fc8000f8e020b */
[----:B-1----:R-:W-:-:S06]  /*0120*/  IMAD.WIDE R4, R0, 0x4, R4 ;  /* 0x0000000400047825 */ /* 0x002fcc00078e0204 */
[----:B------:R-:W4:Y:S01]  /*0130*/  LDG.E R4, desc[UR36][R4.64] ;  /* 0x0000002404047981 */ /* 0x000f22000c1e1900 */
[----:B--2---:R-:W-:-:S06]  /*0140*/  IMAD.WIDE R8, R0, 0x4, R8 ;  /* 0x0000000400087825 */ /* 0x004fcc00078e0208 */
[----:B------:R-:W4:Y:S01]  /*0150*/  LDG.E R9, desc[UR36][R8.64] ;  /* 0x0000002408097981 */ /* 0x000f22000c1e1900 */
[----:B---3--:R-:W-:-:S06]  /*0160*/  IMAD.WIDE R2, R0, 0x4, R2 ;  /* 0x0000000400027825 */ /* 0x008fcc00078e0202 */
[----:B------:R-:W2:Y:S01]  /*0170*/  LDG.E R2, desc[UR36][R2.64] ;  /* 0x0000002402027981 */ /* 0x000ea2000c1e1900 */
[----:B----4-:R-:W-:-:S04]  /*0180*/  IADD3 R11, PT, PT, R4, R9, RZ ;  /* 0x00000009040b7210 */ /* 0x010fc80007ffe0ff */
[----:B--2---:R-:W-:-:S13]  /*0190*/  ISETP.NE.AND P0, PT, R2, R11, PT ;  /* 0x0000000b0200720c */ /* 0x004fda0003f05270 */
[----:B------:R-:W-:Y:S05]  /*01a0*/  @!P0 EXIT ;  /* 0x000000000000894d */ /* 0x000fea0003800000 */
[----:B------:R-:W-:Y:S01]  /*01b0*/  MOV R2, 0x0 ;  /* 0x0000000000027802 */ /* 0x000fe20000000f00 */
[----:B------:R0:W-:Y:S01]  /*01c0*/  STL [R1], R0 ;  /* 0x0000000001007387 */ /* 0x0001e20000100800 */
[----:B------:R-:W1:Y:S04]  /*01d0*/  LDCU.64 UR4, c[0x4][0x28] ;  /* 0x01000500ff0477ac */ /* 0x000e680008000a00 */
[----:B------:R-:W2:Y:S01]  /*01e0*/  LDC.64 R2, c[0x4][R2] ;  /* 0x0100000002027b82 */ /* 0x000ea20000000a00 */
[----:B-1----:R-:W-:Y:S01]  /*01f0*/  IMAD.U32 R4, RZ, RZ, UR4 ;  /* 0x00000004ff047e24 */ /* 0x002fe2000f8e00ff */
[----:B0-----:R-:W-:-:S07]  /*0200*/  MOV R5, UR5 ;  /* 0x0000000500057c02 */ /* 0x001fce0008000f00 */
[----:B------:R-:W-:-:S07]  /*0210*/  LEPC R20, `(.L_x_0) ;  /* 0x000000001014794e */ /* 0x000fce0000000000 */
[----:B--2---:R-:W-:Y:S05]  /*0220*/  CALL.ABS.NOINC R2 ;  /* 0x0000000002007343 */ /* 0x004fea0003c00000 */
.L_x_0:
[----:B------:R-:W0:Y:S01]  /*0230*/  LDC.64 R2, c[0x4][0x20] ;  /* 0x01000800ff027b82 */ /* 0x000e220000000a00 */
[----:B------:R-:W-:-:S05]  /*0240*/  HFMA2 R5, -RZ, RZ, 0, 5.9604644775390625e-08 ;  /* 0x00000001ff057431 */ /* 0x000fca00000001ff */
[----:B0-----:R-:W-:Y:S01]  /*0250*/  STG.E desc[UR36][R2.64], R5 ;  /* 0x0000000502007986 */ /* 0x001fe2000c101924 */
[----:B------:R-:W-:Y:S05]  /*0260*/  EXIT ;  /* 0x000000000000794d */ /* 0x000fea0003800000 */
.L_x_1:
[----:B------:R-:W-:-:S00]  /*0270*/  BRA `(.L_x_1) ;  /* 0xfffffffc00fc7947 */ /* 0x000fc0000383ffff */
[----:B------:R-:W-:-:S00]  /*0280*/  NOP ;  /* 0x0000000000007918 */ /* 0x000fc00000000000 */
[----:B------:R-:W-:-:S00]  /*0290*/  NOP ;  /* 0x0000000000007918 */ /* 0x000fc00000000000 */
[----:B------:R-:W-:-:S00]  /*02a0*/  NOP ;  /* 0x0000000000007918 */ /* 0x000fc00000000000 */
[----:B------:R-:W-:-:S00]  /*02b0*/  NOP ;  /* 0x0000000000007918 */ /* 0x000fc00000000000 */
[----:B------:R-:W-:-:S00]  /*02c0*/  NOP ;  /* 0x0000000000007918 */ /* 0x000fc00000000000 */
[----:B------:R-:W-:-:S00]  /*02d0*/  NOP ;  /* 0x0000000000007918 */ /* 0x000fc00000000000 */
[----:B------:R-:W-:-:S00]  /*02e0*/  NOP ;  /* 0x0000000000007918 */ /* 0x000fc00000000000 */
[----:B------:R-:W-:-:S00]  /*02f0*/  NOP ;  /* 0x0000000000007918 */ /* 0x000fc00000000000 */
.L_x_4:


//--------------------- .text._Z7initVecv         --------------------------
	.section	.text._Z7initVecv,"ax",@progbits
	.align	128
        .global         _Z7initVecv
        .type           _Z7initVecv,@function
        .size           _Z7initVecv,(.L_x_5 - _Z7initVecv)
        .other          _Z7initVecv,@"STO_CUDA_ENTRY STV_DEFAULT"
_Z7initVecv:
.text._Z7initVecv:
[----:B------:R-:W-:Y:S01]  /*0000*/  LDC R1, c[0x0][0x37c] ;  /* 0x0000df00ff017b82 */ /* 0x000fe20000000800 */
[----:B------:R-:W0:Y:S07]  /*0010*/  S2R R0, SR_TID.X ;  /* 0x0000000000007919 */ /* 0x000e2e0000002100 */
[----:B------:R-:W0:Y:S01]  /*0020*/  S2UR UR6, SR_CTAID.X ;  /* 0x00000000000679c3 */ /* 0x000e220000002500 */
[----:B------:R-:W1:Y:S07]  /*0030*/  LDCU.64 UR4, c[0x0][0x358] ;  /* 0x00006b00ff0477ac */ /* 0x000e6e0008000a00 */
[----:B------:R-:W0:Y:S08]  /*0040*/  LDC R7, c[0x0][0x360] ;  /* 0x0000d800ff077b82 */ /* 0x000e300000000800 */
[----:B------:R-:W2:Y:S08]  /*0050*/  LDC.64 R2, c[0x4][0x8] ;  /* 0x01000200ff027b82 */ /* 0x000eb00000000a00 */
[----:B------:R-:W3:Y:S01]  /*0060*/  LDC.64 R4, c[0x4][0x10] ;  /* 0x01000400ff047b82 */ /* 0x000ee20000000a00 */
[----:B0-----:R-:W-:-:S05]  /*0070*/  IMAD R7, R7, UR6, R0 ;  /* 0x0000000607077c24 */ /* 0x001fca000f8e0200 */
[C---:B------:R-:W-:Y:S01]  /*0080*/  IADD3 R9, PT, PT, -R7.reuse, RZ, RZ ;  /* 0x000000ff07097210 */ /* 0x040fe20007ffe1ff */
[----:B--2---:R-:W-:-:S05]  /*0090*/  IMAD.WIDE R2, R7, 0x4, R2 ;  /* 0x0000000407027825 */ /* 0x004fca00078e0202 */
[----:B-1----:R-:W-:Y:S01]  /*00a0*/  STG.E desc[UR4][R2.64], R9 ;  /* 0x0000000902007986 */ /* 0x002fe2000c101904 */
[C---:B---3--:R-:W-:Y:S01]  /*00b0*/  IMAD.WIDE R4, R7.reuse, 0x4, R4 ;  /* 0x0000000407047825 */ /* 0x048fe200078e0204 */
[----:B------:R-:W-:-:S05]  /*00c0*/  LEA R7, R7, R7, 0x1 ;  /* 0x0000000707077211 */ /* 0x000fca00078e08ff */
[----:B------:R-:W-:Y:S01]  /*00d0*/  STG.E desc[UR4][R4.64], R7 ;  /* 0x0000000704007986 */ /* 0x000fe2000c101904 */
[----:B------:R-:W-:Y:S05]  /*00e0*/  EXIT ;  /* 0x000000000000794d */ /* 0x000fea0003800000 */
.L_x_2:
        /* <DEDUP_REMOVED lines=9> */
.L_x_5:


//--------------------- .text._Z6VecAddv          --------------------------
	.section	.text._Z6VecAddv,"ax",@progbits
	.align	128
        .global         _Z6VecAddv
        .type           _Z6VecAddv,@function
        .size           _Z6VecAddv,(.L_x_6 - _Z6VecAddv)
        .other          _Z6VecAddv,@"STO_CUDA_ENTRY STV_DEFAULT"
_Z6VecAddv:
.text._Z6VecAddv:
[----:B------:R-:W-:Y:S01]  /*0000*/  LDC R1, c[0x0][0x37c] ;  /* 0x0000df00ff017b82 */ /* 0x000fe20000000800 */
[----:B------:R-:W0:Y:S07]  /*0010*/  S2R R0, SR_TID.X ;  /* 0x0000000000007919 */ /* 0x000e2e0000002100 */
[----:B------:R-:W0:Y:S08]  /*0020*/  S2UR UR4, SR_CTAID.X ;  /* 0x00000000000479c3 */ /* 0x000e300000002500 */
[----:B------:R-:W0:Y:S02]  /*0030*/  LDC R9, c[0x0][0x360] ;  /* 0x0000d800ff097b82 */ /* 0x000e240000000800 */
[----:B0-----:R-:W-:-:S05]  /*0040*/  IMAD R9, R9, UR4, R0 ;  /* 0x0000000409097c24 */ /* 0x001fca000f8e0200 */
[----:B------:R-:W-:-:S13]  /*0050*/  ISETP.GT.AND P0, PT, R9, 0xf423f, PT ;  /* 0x000f423f0900780c */ /* 0x000fda0003f04270 */
[----:B------:R-:W-:Y:S05]  /*0060*/  @P0 EXIT ;  /* 0x000000000000094d */ /* 0x000fea0003800000 */
[----:B------:R-:W0:Y:S01]  /*0070*/  LDC.64 R2, c[0x4][0x8] ;  /* 0x01000200ff027b82 */ /* 0x000e220000000a00 */
[----:B------:R-:W1:Y:S07]  /*0080*/  LDCU.64 UR4, c[0x0][0x358] ;  /* 0x00006b00ff0477ac */ /* 0x000e6e0008000a00 */
[----:B------:R-:W2:Y:S08]  /*0090*/  LDC.64 R4, c[0x4][0x10] ;  /* 0x01000400ff047b82 */ /* 0x000eb00000000a00 */
[----:B------:R-:W3:Y:S01]  /*00a0*/  LDC.64 R6, c[0x4][0x18] ;  /* 0x01000600ff067b82 */ /* 0x000ee20000000a00 */
[----:B0-----:R-:W-:-:S06]  /*00b0*/  IMAD.WIDE R2, R9, 0x4, R2 ;  /* 0x0000000409027825 */ /* 0x001fcc00078e0202 */
[----:B-1----:R-:W4:Y:S01]  /*00c0*/  LDG.E R2, desc[UR4][R2.64] ;  /* 0x0000000402027981 */ /* 0x002f22000c1e1900 */
[----:B--2---:R-:W-:-:S06]  /*00d0*/  IMAD.WIDE R4, R9, 0x4, R4 ;  /* 0x0000000409047825 */ /* 0x004fcc00078e0204 */
[----:B------:R-:W4:Y:S01]  /*00e0*/  LDG.E R5, desc[UR4][R4.64] ;  /* 0x0000000404057981 */ /* 0x000f22000c1e1900 */
[----:B---3--:R-:W-:Y:S01]  /*00f0*/  IMAD.WIDE R6, R9, 0x4, R6 ;  /* 0x0000000409067825 */ /* 0x008fe200078e0206 */
[----:B----4-:R-:W-:-:S05]  /*0100*/  IADD3 R9, PT, PT, R2, R5, RZ ;  /* 0x0000000502097210 */ /* 0x010fca0007ffe0ff */
[----:B------:R-:W-:Y:S01]  /*0110*/  STG.E desc[UR4][R6.64], R9 ;  /* 0x0000000906007986 */ /* 0x000fe2000c101904 */
[----:B------:R-:W-:Y:S05]  /*0120*/  EXIT ;  /* 0x000000000000794d */ /* 0x000fea0003800000 */
.L_x_3:
        /* <DEDUP_REMOVED lines=13> */
.L_x_6:


//--------------------- .nv.global.init           --------------------------
	.section	.nv.global.init,"aw",@progbits
.nv.global.init:
	.type		$str,@object
	.size		$str,(.L_4 - $str)
$str:
        /*0000*/ 	.byte	0x65, 0x72, 0x72, 0x6f, 0x72, 0x20, 0x65, 0x6e, 0x20, 0x63, 0x6f, 0x6d, 0x70, 0x6f, 0x6e, 0x65
        /*0010*/ 	.byte	0x6e, 0x74, 0x65, 0x20, 0x25, 0x64, 0x0a, 0x00
.L_4:


//--------------------- .nv.shared.reserved.0     --------------------------
	.section	.nv.shared.reserved.0,"aw",@nobits
	.weak		__nv_reservedSMEM_offset_0_alias
	.size		__nv_reservedSMEM_offset_0_alias, 0, 64
	.other		__nv_reservedSMEM_offset_0_alias,@"STO_CUDA_RESERVED_SHARED STV_DEFAULT"
__nv_reservedSMEM_offset_0_alias:
	.zero		0
	.zero		64


//--------------------- .nv.global                --------------------------
	.section	.nv.global,"aw",@nobits
	.align	4
.nv.global:
	.type		stopKernel,@object
	.size		stopKernel,(DC - stopKernel)
stopKernel:
	.zero		4
	.type		DC,@object
	.size		DC,(DA - DC)
DC:
	.zero		4000000
	.type		DA,@object
	.size		DA,(DB - DA)
DA:
	.zero		4000000
	.type		DB,@object
	.size		DB,(.L_1 - DB)
DB:
	.zero		4000000
.L_1:


//--------------------- .nv.constant0._Z8checkAddv --------------------------
	.section	.nv.constant0._Z8checkAddv,"a",@progbits
	.sectionflags	@""
	.align	4
.nv.constant0._Z8checkAddv:
	.zero		896


//--------------------- .nv.constant0._Z7initVecv --------------------------
	.section	.nv.constant0._Z7initVecv,"a",@progbits
	.sectionflags	@""
	.align	4
.nv.constant0._Z7initVecv:
	.zero		896


//--------------------- .nv.constant0._Z6VecAddv  --------------------------
	.section	.nv.constant0._Z6VecAddv,"a",@progbits
	.sectionflags	@""
	.align	4
.nv.constant0._Z6VecAddv:
	.zero		896


//--------------------- SYMBOLS --------------------------

	.type		.nv.reservedSmem.offset0,@object
	.size		.nv.reservedSmem.offset0,0x4
	.type		vprintf,@function
